//
// Generated by NVIDIA NVVM Compiler
//
// Compiler Build ID: CL-36424714
// Cuda compilation tools, release 13.0, V13.0.88
// Based on NVVM 20.0.0
//

.version 9.0
.target sm_100
.address_size 64

	// .globl	_Z9calculatePmmi

.visible .entry _Z9calculatePmmi(
	.param .u64 .ptr .align 1 _Z9calculatePmmi_param_0,
	.param .u64 _Z9calculatePmmi_param_1,
	.param .u32 _Z9calculatePmmi_param_2
)
{


	ret;

}


// ===== COMPILED SASS (sm_100) =====

	.target	sm_100

	.elftype	@"ET_EXEC"


//--------------------- .note.nv.tkinfo           --------------------------
	.section	.note.nv.tkinfo,"",@"SHT_NOTE"
	.sectionflags	@"SHF_NOTE_NV_TKINFO"
	.tkinfo
        /*0018*/ 	.word	0x00000002
        /*0030*/ 	.string	""
        /*0030*/ 	.string	"ptxas"
        /*0030*/ 	.string	"Cuda compilation tools, release 13.0, V13.0.88"
        /*0030*/ 	.string	"Build cuda_13.0.r13.0/compiler.36424714_0"
        /*0030*/ 	.string	"-arch sm_100 -m 64 "



//--------------------- .note.nv.cuinfo           --------------------------
	.section	.note.nv.cuinfo,"",@"SHT_NOTE"
	.sectionflags	@"SHF_NOTE_NV_CUINFO"
        /*0018*/ 	.short	0x0002
        /*001a*/ 	.short	0x0064
        /*001c*/ 	.short	0x0082
	.zero		2


//--------------------- .nv.info                  --------------------------
	.section	.nv.info,"",@"SHT_CUDA_INFO"
	.align	4


	//----- nvinfo : EIATTR_REGCOUNT
	.align		4
        /*0000*/ 	.byte	0x04, 0x2f
        /*0002*/ 	.short	(.L_1 - .L_0)
	.align		4
.L_0:
        /*0004*/ 	.word	index@(_Z9calculatePmmi)
        /*0008*/ 	.word	0x00000004


	//----- nvinfo : EIATTR_FRAME_SIZE
	.align		4
.L_1:
        /*000c*/ 	.byte	0x04, 0x11
        /*000e*/ 	.short	(.L_3 - .L_2)
	.align		4
.L_2:
        /*0010*/ 	.word	index@(_Z9calculatePmmi)
        /*0014*/ 	.word	0x00000000


	//----- nvinfo : EIATTR_MIN_STACK_SIZE
	.align		4
.L_3:
        /*0018*/ 	.byte	0x04, 0x12
        /*001a*/ 	.short	(.L_5 - .L_4)
	.align		4
.L_4:
        /*001c*/ 	.word	index@(_Z9calculatePmmi)
        /*0020*/ 	.word	0x00000000
.L_5:


//--------------------- .nv.compat                --------------------------
	.section	.nv.compat,"",@"SHT_CUDA_COMPAT_INFO"
	.align	4
        /*0000*/ 	.byte	0x02, 0x09, 0x00, 0x00, 0x02, 0x02, 0x01, 0x00, 0x02, 0x05, 0x05, 0x00, 0x03, 0x07, 0x01, 0x01
        /*0010*/ 	.byte	0x02, 0x03, 0x00, 0x00, 0x02, 0x06, 0x01, 0x00, 0x04, 0x0b, 0x08, 0x00, 0x09, 0x00, 0x00, 0x00
        /*0020*/ 	.byte	0x00, 0x00, 0x00, 0x00


//--------------------- .nv.info._Z9calculatePmmi --------------------------
	.section	.nv.info._Z9calculatePmmi,"",@"SHT_CUDA_INFO"
	.sectionflags	@""
	.align	4


	//----- nvinfo : EIATTR_CUDA_API_VERSION
	.align		4
        /*0000*/ 	.byte	0x04, 0x37
        /*0002*/ 	.short	(.L_7 - .L_6)
.L_6:
        /*0004*/ 	.word	0x00000082


	//----- nvinfo : EIATTR_KPARAM_INFO
	.align		4
.L_7:
        /*0008*/ 	.byte	0x04, 0x17
        /*000a*/ 	.short	(.L_9 - .L_8)
.L_8:
        /*000c*/ 	.word	0x00000000
        /*0010*/ 	.short	0x0002
        /*0012*/ 	.short	0x0010
        /*0014*/ 	.byte	0x00, 0xf0, 0x11, 0x00


	//----- nvinfo : EIATTR_KPARAM_INFO
	.align		4
.L_9:
        /*0018*/ 	.byte	0x04, 0x17
        /*001a*/ 	.short	(.L_11 - .L_10)
.L_10:
        /*001c*/ 	.word	0x00000000
        /*0020*/ 	.short	0x0001
        /*0022*/ 	.short	0x0008
        /*0024*/ 	.byte	0x00, 0xf0, 0x21, 0x00


	//----- nvinfo : EIATTR_KPARAM_INFO
	.align		4
.L_11:
        /*0028*/ 	.byte	0x04, 0x17
        /*002a*/ 	.short	(.L_13 - .L_12)
.L_12:
        /*002c*/ 	.word	0x00000000
        /*0030*/ 	.short	0x0000
        /*0032*/ 	.short	0x0000
        /*0034*/ 	.byte	0x00, 0xf5, 0x21, 0x00


	//----- nvinfo : EIATTR_SPARSE_MMA_MASK
	.align		4
.L_13:
        /*0038*/ 	.byte	0x03, 0x50
        /*003a*/ 	.short	0x0000


	//----- nvinfo : EIATTR_MAXREG_COUNT
	.align		4
        /*003c*/ 	.byte	0x03, 0x1b
        /*003e*/ 	.short	0x00ff


	//----- nvinfo : EIATTR_MERCURY_ISA_VERSION
	.align		4
        /*0040*/ 	.byte	0x03, 0x5f
        /*0042*/ 	.short	0x0101


	//----- nvinfo : EIATTR_VRC_CTA_INIT_COUNT
	.align		4
        /*0044*/ 	.byte	0x02, 0x4a
	.zero		1
	.zero		1


	//----- nvinfo : EIATTR_EXIT_INSTR_OFFSETS
	.align		4
        /*0048*/ 	.byte	0x04, 0x1c
        /*004a*/ 	.short	(.L_15 - .L_14)


	//   ....[0]....
.L_14:
        /*004c*/ 	.word	0x00000010


	//----- nvinfo : EIATTR_CBANK_PARAM_SIZE
	.align		4
.L_15:
        /*0050*/ 	.byte	0x03, 0x19
        /*0052*/ 	.short	0x0014


	//----- nvinfo : EIATTR_PARAM_CBANK
	.align		4
        /*0054*/ 	.byte	0x04, 0x0a
        /*0056*/ 	.short	(.L_17 - .L_16)
	.align		4
.L_16:
        /*0058*/ 	.word	index@(.nv.constant0._Z9calculatePmmi)
        /*005c*/ 	.short	0x0380
        /*005e*/ 	.short	0x0014


	//----- nvinfo : EIATTR_SW_WAR
	.align		4
.L_17:
        /*0060*/ 	.byte	0x04, 0x36
        /*0062*/ 	.short	(.L_19 - .L_18)
.L_18:
        /*0064*/ 	.word	0x00000008
.L_19:


//--------------------- .nv.callgraph             --------------------------
	.section	.nv.callgraph,"",@"SHT_CUDA_CALLGRAPH"
	.align	4
	.sectionentsize	8
	.align		4
        /*0000*/ 	.word	0x00000000
	.align		4
        /*0004*/ 	.word	0xffffffff
	.align		4
        /*0008*/ 	.word	0x00000000
	.align		4
        /*000c*/ 	.word	0xfffffffe
	.align		4
        /*0010*/ 	.word	0x00000000
	.align		4
        /*0014*/ 	.word	0xfffffffd
	.align		4
        /*0018*/ 	.word	0x00000000
	.align		4
        /*001c*/ 	.word	0xfffffffc


//--------------------- .text._Z9calculatePmmi    --------------------------
	.section	.text._Z9calculatePmmi,"ax",@progbits
	.align	128
        .global         _Z9calculatePmmi
        .type           _Z9calculatePmmi,@function
        .size           _Z9calculatePmmi,(.L_x_1 - _Z9calculatePmmi)
        .other          _Z9calculatePmmi,@"STO_CUDA_ENTRY STV_DEFAULT"
_Z9calculatePmmi:
.text._Z9calculatePmmi:
[----:B------:R-:W-:Y:S01]  /*0000*/  LDC R1, c[0x0][0x37c] ;  /* 0x0000df00ff017b82 */ /* 0x000fe20000000800 */
[----:B------:R-:W-:Y:S05]  /*0010*/  EXIT ;  /* 0x000000000000794d */ /* 0x000fea0003800000 */
.L_x_0:
[----:B------:R-:W-:-:S00]  /*0020*/  BRA `(.L_x_0) ;  /* 0xfffffffc00fc7947 */ /* 0x000fc0000383ffff */
[----:B------:R-:W-:-:S00]  /*0030*/  NOP ;  /* 0x0000000000007918 */ /* 0x000fc00000000000 */
        /* <DEDUP_REMOVED lines=12> */
.L_x_1:


//--------------------- .nv.shared.reserved.0     --------------------------
	.section	.nv.shared.reserved.0,"aw",@nobits
	.weak		__nv_reservedSMEM_offset_0_alias
	.size		__nv_reservedSMEM_offset_0_alias, 0, 64
	.other		__nv_reservedSMEM_offset_0_alias,@"STO_CUDA_RESERVED_SHARED STV_DEFAULT"
__nv_reservedSMEM_offset_0_alias:
	.zero		0
	.zero		64


//--------------------- .nv.constant0._Z9calculatePmmi --------------------------
	.section	.nv.constant0._Z9calculatePmmi,"a",@progbits
	.sectionflags	@""
	.align	4
.nv.constant0._Z9calculatePmmi:
	.zero		916


//--------------------- SYMBOLS --------------------------

	.type		.nv.reservedSmem.offset0,@object
	.size		.nv.reservedSmem.offset0,0x4
